//
// Generated by NVIDIA NVVM Compiler
//
// Compiler Build ID: CL-36424714
// Cuda compilation tools, release 13.0, V13.0.88
// Based on NVVM 20.0.0
//

.version 9.0
.target sm_100
.address_size 64

	// .globl	_Z5ameanPfS_
// _ZZ5ameanPfS_E5sdata has been demoted

.visible .entry _Z5ameanPfS_(
	.param .u64 .ptr .align 1 _Z5ameanPfS__param_0,
	.param .u64 .ptr .align 1 _Z5ameanPfS__param_1
)
{
	.reg .pred 	%p<5>;
	.reg .b32 	%r<18>;
	.reg .b32 	%f<3>;
	.reg .b64 	%rd<9>;
	// demoted variable
	.shared .align 4 .b8 _ZZ5ameanPfS_E5sdata[16384];
	ld.param.u64 	%rd2, [_Z5ameanPfS__param_0];
	ld.param.u64 	%rd1, [_Z5ameanPfS__param_1];
	cvta.to.global.u64 	%rd3, %rd2;
	mov.u32 	%r1, %tid.x;
	mov.u32 	%r2, %ctaid.x;
	mov.u32 	%r17, %ntid.x;
	mad.lo.s32 	%r7, %r2, %r17, %r1;
	mul.wide.s32 	%rd4, %r7, 4;
	add.s64 	%rd5, %rd3, %rd4;
	ld.global.f32 	%f1, [%rd5];
	cvt.rzi.s32.f32 	%r8, %f1;
	shl.b32 	%r9, %r1, 2;
	mov.u32 	%r10, _ZZ5ameanPfS_E5sdata;
	add.s32 	%r4, %r10, %r9;
	st.shared.u32 	[%r4], %r8;
	bar.sync 	0;
	setp.lt.u32 	%p1, %r17, 2;
	@%p1 bra 	$L__BB0_4;
$L__BB0_1:
	shr.u32 	%r6, %r17, 1;
	setp.ge.u32 	%p2, %r1, %r6;
	@%p2 bra 	$L__BB0_3;
	shl.b32 	%r11, %r6, 2;
	add.s32 	%r12, %r4, %r11;
	ld.shared.u32 	%r13, [%r12];
	ld.shared.u32 	%r14, [%r4];
	add.s32 	%r15, %r14, %r13;
	st.shared.u32 	[%r4], %r15;
$L__BB0_3:
	bar.sync 	0;
	setp.gt.u32 	%p3, %r17, 3;
	mov.u32 	%r17, %r6;
	@%p3 bra 	$L__BB0_1;
$L__BB0_4:
	setp.ne.s32 	%p4, %r1, 0;
	@%p4 bra 	$L__BB0_6;
	ld.shared.u32 	%r16, [_ZZ5ameanPfS_E5sdata];
	cvt.rn.f32.s32 	%f2, %r16;
	cvta.to.global.u64 	%rd6, %rd1;
	mul.wide.u32 	%rd7, %r2, 4;
	add.s64 	%rd8, %rd6, %rd7;
	st.global.f32 	[%rd8], %f2;
$L__BB0_6:
	ret;

}


// ===== COMPILED SASS (sm_100) =====

	.target	sm_100

	.elftype	@"ET_EXEC"


//--------------------- .note.nv.tkinfo           --------------------------
	.section	.note.nv.tkinfo,"",@"SHT_NOTE"
	.sectionflags	@"SHF_NOTE_NV_TKINFO"
	.tkinfo
        /*0018*/ 	.word	0x00000002
        /*0030*/ 	.string	""
        /*0030*/ 	.string	"ptxas"
        /*0030*/ 	.string	"Cuda compilation tools, release 13.0, V13.0.88"
        /*0030*/ 	.string	"Build cuda_13.0.r13.0/compiler.36424714_0"
        /*0030*/ 	.string	"-arch sm_100 -m 64 "



//--------------------- .note.nv.cuinfo           --------------------------
	.section	.note.nv.cuinfo,"",@"SHT_NOTE"
	.sectionflags	@"SHF_NOTE_NV_CUINFO"
        /*0018*/ 	.short	0x0002
        /*001a*/ 	.short	0x0064
        /*001c*/ 	.short	0x0082
	.zero		2


//--------------------- .nv.info                  --------------------------
	.section	.nv.info,"",@"SHT_CUDA_INFO"
	.align	4


	//----- nvinfo : EIATTR_REGCOUNT
	.align		4
        /*0000*/ 	.byte	0x04, 0x2f
        /*0002*/ 	.short	(.L_1 - .L_0)
	.align		4
.L_0:
        /*0004*/ 	.word	index@(_Z5ameanPfS_)
        /*0008*/ 	.word	0x0000000b


	//----- nvinfo : EIATTR_FRAME_SIZE
	.align		4
.L_1:
        /*000c*/ 	.byte	0x04, 0x11
        /*000e*/ 	.short	(.L_3 - .L_2)
	.align		4
.L_2:
        /*0010*/ 	.word	index@(_Z5ameanPfS_)
        /*0014*/ 	.word	0x00000000


	//----- nvinfo : EIATTR_MIN_STACK_SIZE
	.align		4
.L_3:
        /*0018*/ 	.byte	0x04, 0x12
        /*001a*/ 	.short	(.L_5 - .L_4)
	.align		4
.L_4:
        /*001c*/ 	.word	index@(_Z5ameanPfS_)
        /*0020*/ 	.word	0x00000000
.L_5:


//--------------------- .nv.compat                --------------------------
	.section	.nv.compat,"",@"SHT_CUDA_COMPAT_INFO"
	.align	4
        /*0000*/ 	.byte	0x02, 0x09, 0x00, 0x00, 0x02, 0x02, 0x01, 0x00, 0x02, 0x05, 0x05, 0x00, 0x03, 0x07, 0x01, 0x01
        /*0010*/ 	.byte	0x02, 0x03, 0x00, 0x00, 0x02, 0x06, 0x01, 0x00, 0x04, 0x0b, 0x08, 0x00, 0x09, 0x00, 0x00, 0x00
        /*0020*/ 	.byte	0x00, 0x00, 0x00, 0x00


//--------------------- .nv.info._Z5ameanPfS_     --------------------------
	.section	.nv.info._Z5ameanPfS_,"",@"SHT_CUDA_INFO"
	.sectionflags	@""
	.align	4


	//----- nvinfo : EIATTR_CUDA_API_VERSION
	.align		4
        /*0000*/ 	.byte	0x04, 0x37
        /*0002*/ 	.short	(.L_7 - .L_6)
.L_6:
        /*0004*/ 	.word	0x00000082


	//----- nvinfo : EIATTR_KPARAM_INFO
	.align		4
.L_7:
        /*0008*/ 	.byte	0x04, 0x17
        /*000a*/ 	.short	(.L_9 - .L_8)
.L_8:
        /*000c*/ 	.word	0x00000000
        /*0010*/ 	.short	0x0001
        /*0012*/ 	.short	0x0008
        /*0014*/ 	.byte	0x00, 0xf5, 0x21, 0x00


	//----- nvinfo : EIATTR_KPARAM_INFO
	.align		4
.L_9:
        /*0018*/ 	.byte	0x04, 0x17
        /*001a*/ 	.short	(.L_11 - .L_10)
.L_10:
        /*001c*/ 	.word	0x00000000
        /*0020*/ 	.short	0x0000
        /*0022*/ 	.short	0x0000
        /*0024*/ 	.byte	0x00, 0xf5, 0x21, 0x00


	//----- nvinfo : EIATTR_SPARSE_MMA_MASK
	.align		4
.L_11:
        /*0028*/ 	.byte	0x03, 0x50
        /*002a*/ 	.short	0x0000


	//----- nvinfo : EIATTR_MAXREG_COUNT
	.align		4
        /*002c*/ 	.byte	0x03, 0x1b
        /*002e*/ 	.short	0x00ff


	//----- nvinfo : EIATTR_NUM_BARRIERS
	.align		4
        /*0030*/ 	.byte	0x02, 0x4c
        /*0032*/ 	.byte	0x01
	.zero		1


	//----- nvinfo : EIATTR_MERCURY_ISA_VERSION
	.align		4
        /*0034*/ 	.byte	0x03, 0x5f
        /*0036*/ 	.short	0x0101


	//----- nvinfo : EIATTR_VRC_CTA_INIT_COUNT
	.align		4
        /*0038*/ 	.byte	0x02, 0x4a
	.zero		1
	.zero		1


	//----- nvinfo : EIATTR_EXIT_INSTR_OFFSETS
	.align		4
        /*003c*/ 	.byte	0x04, 0x1c
        /*003e*/ 	.short	(.L_13 - .L_12)


	//   ....[0]....
.L_12:
        /*0040*/ 	.word	0x000001f0


	//   ....[1]....
        /*0044*/ 	.word	0x00000280


	//----- nvinfo : EIATTR_CBANK_PARAM_SIZE
	.align		4
.L_13:
        /*0048*/ 	.byte	0x03, 0x19
        /*004a*/ 	.short	0x0010


	//----- nvinfo : EIATTR_PARAM_CBANK
	.align		4
        /*004c*/ 	.byte	0x04, 0x0a
        /*004e*/ 	.short	(.L_15 - .L_14)
	.align		4
.L_14:
        /*0050*/ 	.word	index@(.nv.constant0._Z5ameanPfS_)
        /*0054*/ 	.short	0x0380
        /*0056*/ 	.short	0x0010


	//----- nvinfo : EIATTR_SW_WAR
	.align		4
.L_15:
        /*0058*/ 	.byte	0x04, 0x36
        /*005a*/ 	.short	(.L_17 - .L_16)
.L_16:
        /*005c*/ 	.word	0x00000008
.L_17:


//--------------------- .nv.callgraph             --------------------------
	.section	.nv.callgraph,"",@"SHT_CUDA_CALLGRAPH"
	.align	4
	.sectionentsize	8
	.align		4
        /*0000*/ 	.word	0x00000000
	.align		4
        /*0004*/ 	.word	0xffffffff
	.align		4
        /*0008*/ 	.word	0x00000000
	.align		4
        /*000c*/ 	.word	0xfffffffe
	.align		4
        /*0010*/ 	.word	0x00000000
	.align		4
        /*0014*/ 	.word	0xfffffffd
	.align		4
        /*0018*/ 	.word	0x00000000
	.align		4
        /*001c*/ 	.word	0xfffffffc


//--------------------- .text._Z5ameanPfS_        --------------------------
	.section	.text._Z5ameanPfS_,"ax",@progbits
	.align	128
        .global         _Z5ameanPfS_
        .type           _Z5ameanPfS_,@function
        .size           _Z5ameanPfS_,(.L_x_3 - _Z5ameanPfS_)
        .other          _Z5ameanPfS_,@"STO_CUDA_ENTRY STV_DEFAULT"
_Z5ameanPfS_:
.text._Z5ameanPfS_:
[----:B------:R-:W-:Y:S01]  /*0000*/  LDC R1, c[0x0][0x37c] ;  /* 0x0000df00ff017b82 */ /* 0x000fe20000000800 */
[----:B------:R-:W0:Y:S07]  /*0010*/  S2R R6, SR_TID.X ;  /* 0x0000000000067919 */ /* 0x000e2e0000002100 */
[----:B------:R-:W1:Y:S01]  /*0020*/  LDC.64 R2, c[0x0][0x380] ;  /* 0x0000e000ff027b82 */ /* 0x000e620000000a00 */
[----:B------:R-:W0:Y:S01]  /*0030*/  LDCU UR8, c[0x0][0x360] ;  /* 0x00006c00ff0877ac */ /* 0x000e220008000800 */
[----:B------:R-:W0:Y:S01]  /*0040*/  S2R R7, SR_CTAID.X ;  /* 0x0000000000077919 */ /* 0x000e220000002500 */
[----:B------:R-:W2:Y:S01]  /*0050*/  LDCU.64 UR6, c[0x0][0x358] ;  /* 0x00006b00ff0677ac */ /* 0x000ea20008000a00 */
[----:B0-----:R-:W-:-:S04]  /*0060*/  IMAD R5, R7, UR8, R6 ;  /* 0x0000000807057c24 */ /* 0x001fc8000f8e0206 */
[----:B-1----:R-:W-:-:S06]  /*0070*/  IMAD.WIDE R2, R5, 0x4, R2 ;  /* 0x0000000405027825 */ /* 0x002fcc00078e0202 */
[----:B--2---:R-:W2:Y:S01]  /*0080*/  LDG.E R2, desc[UR6][R2.64] ;  /* 0x0000000602027981 */ /* 0x004ea2000c1e1900 */
[----:B------:R-:W0:Y:S01]  /*0090*/  S2UR UR5, SR_CgaCtaId ;  /* 0x00000000000579c3 */ /* 0x000e220000008800 */
[----:B------:R-:W-:Y:S01]  /*00a0*/  UMOV UR4, 0x400 ;  /* 0x0000040000047882 */ /* 0x000fe20000000000 */
[----:B------:R-:W-:Y:S01]  /*00b0*/  UISETP.GE.U32.AND UP0, UPT, UR8, 0x2, UPT ;  /* 0x000000020800788c */ /* 0x000fe2000bf06070 */
[----:B------:R-:W-:Y:S01]  /*00c0*/  ISETP.NE.AND P0, PT, R6, RZ, PT ;  /* 0x000000ff0600720c */ /* 0x000fe20003f05270 */
[----:B0-----:R-:W-:-:S06]  /*00d0*/  ULEA UR4, UR5, UR4, 0x18 ;  /* 0x0000000405047291 */ /* 0x001fcc000f8ec0ff */
[----:B------:R-:W-:Y:S01]  /*00e0*/  LEA R5, R6, UR4, 0x2 ;  /* 0x0000000406057c11 */ /* 0x000fe2000f8e10ff */
[----:B--2---:R-:W0:Y:S04]  /*00f0*/  F2I.TRUNC.NTZ R0, R2 ;  /* 0x0000000200007305 */ /* 0x004e28000020f100 */
[----:B0-----:R0:W-:Y:S01]  /*0100*/  STS [R5], R0 ;  /* 0x0000000005007388 */ /* 0x0011e20000000800 */
[----:B------:R-:W-:Y:S06]  /*0110*/  BAR.SYNC.DEFER_BLOCKING 0x0 ;  /* 0x0000000000007b1d */ /* 0x000fec0000010000 */
[----:B------:R-:W-:Y:S05]  /*0120*/  BRA.U !UP0, `(.L_x_0) ;  /* 0x0000000108307547 */ /* 0x000fea000b800000 */
[----:B0-----:R-:W-:-:S07]  /*0130*/  IMAD.U32 R0, RZ, RZ, UR8 ;  /* 0x00000008ff007e24 */ /* 0x001fce000f8e00ff */
.L_x_1:
[----:B------:R-:W-:-:S04]  /*0140*/  SHF.R.U32.HI R8, RZ, 0x1, R0 ;  /* 0x00000001ff087819 */ /* 0x000fc80000011600 */
[----:B------:R-:W-:-:S13]  /*0150*/  ISETP.GE.U32.AND P1, PT, R6, R8, PT ;  /* 0x000000080600720c */ /* 0x000fda0003f26070 */
[----:B------:R-:W-:Y:S01]  /*0160*/  @!P1 IMAD R2, R8, 0x4, R5 ;  /* 0x0000000408029824 */ /* 0x000fe200078e0205 */
[----:B------:R-:W-:Y:S05]  /*0170*/  @!P1 LDS R3, [R5] ;  /* 0x0000000005039984 */ /* 0x000fea0000000800 */
[----:B------:R-:W0:Y:S02]  /*0180*/  @!P1 LDS R2, [R2] ;  /* 0x0000000002029984 */ /* 0x000e240000000800 */
[----:B0-----:R-:W-:-:S05]  /*0190*/  @!P1 IADD3 R4, PT, PT, R2, R3, RZ ;  /* 0x0000000302049210 */ /* 0x001fca0007ffe0ff */
[----:B------:R1:W-:Y:S01]  /*01a0*/  @!P1 STS [R5], R4 ;  /* 0x0000000405009388 */ /* 0x0003e20000000800 */
[----:B------:R-:W-:Y:S01]  /*01b0*/  BAR.SYNC.DEFER_BLOCKING 0x0 ;  /* 0x0000000000007b1d */ /* 0x000fe20000010000 */
[----:B------:R-:W-:Y:S01]  /*01c0*/  ISETP.GT.U32.AND P1, PT, R0, 0x3, PT ;  /* 0x000000030000780c */ /* 0x000fe20003f24070 */
[----:B------:R-:W-:-:S12]  /*01d0*/  IMAD.MOV.U32 R0, RZ, RZ, R8 ;  /* 0x000000ffff007224 */ /* 0x000fd800078e0008 */
[----:B-1----:R-:W-:Y:S05]  /*01e0*/  @P1 BRA `(.L_x_1) ;  /* 0xfffffffc00d41947 */ /* 0x002fea000383ffff */
.L_x_0:
[----:B------:R-:W-:Y:S05]  /*01f0*/  @P0 EXIT ;  /* 0x000000000000094d */ /* 0x000fea0003800000 */
[----:B------:R-:W1:Y:S01]  /*0200*/  S2UR UR5, SR_CgaCtaId ;  /* 0x00000000000579c3 */ /* 0x000e620000008800 */
[----:B------:R-:W-:-:S07]  /*0210*/  UMOV UR4, 0x400 ;  /* 0x0000040000047882 */ /* 0x000fce0000000000 */
[----:B------:R-:W2:Y:S01]  /*0220*/  LDC.64 R2, c[0x0][0x388] ;  /* 0x0000e200ff027b82 */ /* 0x000ea20000000a00 */
[----:B-1----:R-:W-:Y:S01]  /*0230*/  ULEA UR4, UR5, UR4, 0x18 ;  /* 0x0000000405047291 */ /* 0x002fe2000f8ec0ff */
[----:B--2---:R-:W-:-:S08]  /*0240*/  IMAD.WIDE.U32 R2, R7, 0x4, R2 ;  /* 0x0000000407027825 */ /* 0x004fd000078e0002 */
[----:B0-----:R-:W0:Y:S02]  /*0250*/  LDS R0, [UR4] ;  /* 0x00000004ff007984 */ /* 0x001e240008000800 */
[----:B0-----:R-:W-:-:S05]  /*0260*/  I2FP.F32.S32 R5, R0 ;  /* 0x0000000000057245 */ /* 0x001fca0000201400 */
[----:B------:R-:W-:Y:S01]  /*0270*/  STG.E desc[UR6][R2.64], R5 ;  /* 0x0000000502007986 */ /* 0x000fe2000c101906 */
[----:B------:R-:W-:Y:S05]  /*0280*/  EXIT ;  /* 0x000000000000794d */ /* 0x000fea0003800000 */
.L_x_2:
[----:B------:R-:W-:-:S00]  /*0290*/  BRA `(.L_x_2) ;  /* 0xfffffffc00fc7947 */ /* 0x000fc0000383ffff */
[----:B------:R-:W-:-:S00]  /*02a0*/  NOP ;  /* 0x0000000000007918 */ /* 0x000fc00000000000 */
        /* <DEDUP_REMOVED lines=13> */
.L_x_3:


//--------------------- .nv.shared._Z5ameanPfS_   --------------------------
	.section	.nv.shared._Z5ameanPfS_,"aw",@nobits
	.sectionflags	@""
	.align	4
.nv.shared._Z5ameanPfS_:
	.zero		17408


//--------------------- .nv.shared.reserved.0     --------------------------
	.section	.nv.shared.reserved.0,"aw",@nobits
	.weak		__nv_reservedSMEM_offset_0_alias
	.size		__nv_reservedSMEM_offset_0_alias, 0, 64
	.other		__nv_reservedSMEM_offset_0_alias,@"STO_CUDA_RESERVED_SHARED STV_DEFAULT"
__nv_reservedSMEM_offset_0_alias:
	.zero		0
	.zero		64


//--------------------- .nv.constant0._Z5ameanPfS_ --------------------------
	.section	.nv.constant0._Z5ameanPfS_,"a",@progbits
	.sectionflags	@""
	.align	4
.nv.constant0._Z5ameanPfS_:
	.zero		912


//--------------------- SYMBOLS --------------------------

	.type		.nv.reservedSmem.offset0,@object
	.size		.nv.reservedSmem.offset0,0x4
	.type		.nv.reservedSmem.cap,@object
	.size		.nv.reservedSmem.cap,0x4
